//
// Generated by NVIDIA NVVM Compiler
//
// Compiler Build ID: CL-36424714
// Cuda compilation tools, release 13.0, V13.0.88
// Based on NVVM 20.0.0
//

.version 9.0
.target sm_100
.address_size 64

	// .globl	_Z13convolution2DPKfS0_Pfiii

.visible .entry _Z13convolution2DPKfS0_Pfiii(
	.param .u64 .ptr .align 1 _Z13convolution2DPKfS0_Pfiii_param_0,
	.param .u64 .ptr .align 1 _Z13convolution2DPKfS0_Pfiii_param_1,
	.param .u64 .ptr .align 1 _Z13convolution2DPKfS0_Pfiii_param_2,
	.param .u32 _Z13convolution2DPKfS0_Pfiii_param_3,
	.param .u32 _Z13convolution2DPKfS0_Pfiii_param_4,
	.param .u32 _Z13convolution2DPKfS0_Pfiii_param_5
)
{
	.reg .pred 	%p<91>;
	.reg .b32 	%r<75>;
	.reg .b32 	%f<90>;
	.reg .b64 	%rd<26>;

	ld.param.u64 	%rd10, [_Z13convolution2DPKfS0_Pfiii_param_0];
	ld.param.u64 	%rd11, [_Z13convolution2DPKfS0_Pfiii_param_1];
	ld.param.u32 	%r35, [_Z13convolution2DPKfS0_Pfiii_param_3];
	ld.param.u32 	%r36, [_Z13convolution2DPKfS0_Pfiii_param_4];
	ld.param.u32 	%r37, [_Z13convolution2DPKfS0_Pfiii_param_5];
	cvta.to.global.u64 	%rd1, %rd11;
	cvta.to.global.u64 	%rd2, %rd10;
	mov.u32 	%r38, %ctaid.y;
	mov.u32 	%r39, %ntid.y;
	mov.u32 	%r40, %tid.y;
	mad.lo.s32 	%r1, %r38, %r39, %r40;
	mov.u32 	%r41, %ctaid.x;
	mov.u32 	%r42, %ntid.x;
	mov.u32 	%r43, %tid.x;
	mad.lo.s32 	%r2, %r41, %r42, %r43;
	setp.ge.s32 	%p2, %r1, %r36;
	setp.ge.s32 	%p3, %r2, %r35;
	or.pred  	%p4, %p3, %p2;
	@%p4 bra 	$L__BB0_43;
	shl.b32 	%r3, %r37, 1;
	neg.s32 	%r4, %r37;
	setp.lt.s32 	%p5, %r37, 0;
	mov.f32 	%f79, 0f00000000;
	@%p5 bra 	$L__BB0_42;
	and.b32  	%r5, %r37, 1;
	sub.s32 	%r6, 3, %r37;
	sub.s32 	%r7, %r2, %r37;
	mov.f32 	%f79, 0f00000000;
	mov.u32 	%r66, %r4;
$L__BB0_3:
	setp.lt.u32 	%p6, %r3, 7;
	add.s32 	%r44, %r66, %r1;
	setp.gt.s32 	%p7, %r44, -1;
	setp.lt.s32 	%p8, %r44, %r36;
	and.pred  	%p1, %p7, %p8;
	add.s32 	%r45, %r66, %r37;
	mul.lo.s32 	%r9, %r44, %r35;
	add.s32 	%r10, %r3, 1;
	mad.lo.s32 	%r67, %r45, %r3, %r45;
	add.s32 	%r12, %r67, %r37;
	mov.u32 	%r73, %r4;
	@%p6 bra 	$L__BB0_23;
	and.b32  	%r46, %r10, -8;
	neg.s32 	%r70, %r46;
	add.s32 	%r68, %r7, %r9;
	mov.u32 	%r69, %r7;
	mov.u32 	%r71, %r6;
$L__BB0_5:
	.pragma "nounroll";
	setp.gt.s32 	%p9, %r69, -1;
	setp.lt.s32 	%p10, %r69, %r35;
	and.pred  	%p11, %p9, %p10;
	and.pred  	%p12, %p1, %p11;
	mul.wide.s32 	%rd12, %r68, 4;
	add.s64 	%rd3, %rd2, %rd12;
	mul.wide.s32 	%rd13, %r67, 4;
	add.s64 	%rd4, %rd1, %rd13;
	not.pred 	%p13, %p12;
	@%p13 bra 	$L__BB0_7;
	ld.global.f32 	%f39, [%rd3];
	ld.global.f32 	%f40, [%rd4];
	fma.rn.f32 	%f79, %f39, %f40, %f79;
$L__BB0_7:
	add.s32 	%r47, %r69, 1;
	setp.gt.s32 	%p14, %r47, -1;
	setp.lt.s32 	%p15, %r47, %r35;
	and.pred  	%p16, %p14, %p15;
	and.pred  	%p17, %p1, %p16;
	not.pred 	%p18, %p17;
	@%p18 bra 	$L__BB0_9;
	ld.global.f32 	%f41, [%rd3+4];
	ld.global.f32 	%f42, [%rd4+4];
	fma.rn.f32 	%f79, %f41, %f42, %f79;
$L__BB0_9:
	add.s32 	%r48, %r69, 2;
	setp.gt.s32 	%p19, %r48, -1;
	setp.lt.s32 	%p20, %r48, %r35;
	and.pred  	%p21, %p19, %p20;
	and.pred  	%p22, %p1, %p21;
	not.pred 	%p23, %p22;
	@%p23 bra 	$L__BB0_11;
	ld.global.f32 	%f43, [%rd3+8];
	ld.global.f32 	%f44, [%rd4+8];
	fma.rn.f32 	%f79, %f43, %f44, %f79;
$L__BB0_11:
	add.s32 	%r49, %r69, 3;
	setp.gt.s32 	%p24, %r49, -1;
	setp.lt.s32 	%p25, %r49, %r35;
	and.pred  	%p26, %p24, %p25;
	and.pred  	%p27, %p1, %p26;
	not.pred 	%p28, %p27;
	@%p28 bra 	$L__BB0_13;
	ld.global.f32 	%f45, [%rd3+12];
	ld.global.f32 	%f46, [%rd4+12];
	fma.rn.f32 	%f79, %f45, %f46, %f79;
$L__BB0_13:
	add.s32 	%r50, %r69, 4;
	setp.gt.s32 	%p29, %r50, -1;
	setp.lt.s32 	%p30, %r50, %r35;
	and.pred  	%p31, %p29, %p30;
	and.pred  	%p32, %p1, %p31;
	not.pred 	%p33, %p32;
	@%p33 bra 	$L__BB0_15;
	ld.global.f32 	%f47, [%rd3+16];
	ld.global.f32 	%f48, [%rd4+16];
	fma.rn.f32 	%f79, %f47, %f48, %f79;
$L__BB0_15:
	add.s32 	%r51, %r69, 5;
	setp.gt.s32 	%p34, %r51, -1;
	setp.lt.s32 	%p35, %r51, %r35;
	and.pred  	%p36, %p34, %p35;
	and.pred  	%p37, %p1, %p36;
	not.pred 	%p38, %p37;
	@%p38 bra 	$L__BB0_17;
	ld.global.f32 	%f49, [%rd3+20];
	ld.global.f32 	%f50, [%rd4+20];
	fma.rn.f32 	%f79, %f49, %f50, %f79;
$L__BB0_17:
	add.s32 	%r52, %r69, 6;
	setp.gt.s32 	%p39, %r52, -1;
	setp.lt.s32 	%p40, %r52, %r35;
	and.pred  	%p41, %p39, %p40;
	and.pred  	%p42, %p1, %p41;
	not.pred 	%p43, %p42;
	@%p43 bra 	$L__BB0_19;
	ld.global.f32 	%f51, [%rd3+24];
	ld.global.f32 	%f52, [%rd4+24];
	fma.rn.f32 	%f79, %f51, %f52, %f79;
$L__BB0_19:
	add.s32 	%r53, %r69, 7;
	setp.gt.s32 	%p44, %r53, -1;
	setp.lt.s32 	%p45, %r53, %r35;
	and.pred  	%p46, %p44, %p45;
	and.pred  	%p47, %p1, %p46;
	not.pred 	%p48, %p47;
	@%p48 bra 	$L__BB0_21;
	ld.global.f32 	%f53, [%rd3+28];
	ld.global.f32 	%f54, [%rd4+28];
	fma.rn.f32 	%f79, %f53, %f54, %f79;
$L__BB0_21:
	add.s32 	%r71, %r71, 8;
	add.s32 	%r70, %r70, 8;
	add.s32 	%r69, %r69, 8;
	add.s32 	%r68, %r68, 8;
	add.s32 	%r67, %r67, 8;
	setp.ne.s32 	%p49, %r70, 0;
	@%p49 bra 	$L__BB0_5;
	add.s32 	%r73, %r71, -3;
$L__BB0_23:
	and.b32  	%r54, %r3, 6;
	setp.lt.u32 	%p50, %r54, 3;
	@%p50 bra 	$L__BB0_33;
	add.s32 	%r27, %r73, %r2;
	setp.gt.s32 	%p51, %r27, -1;
	setp.lt.s32 	%p52, %r27, %r35;
	and.pred  	%p53, %p51, %p52;
	and.pred  	%p55, %p1, %p53;
	add.s32 	%r55, %r27, %r9;
	mul.wide.s32 	%rd14, %r55, 4;
	add.s64 	%rd5, %rd2, %rd14;
	add.s32 	%r56, %r12, %r73;
	mul.wide.s32 	%rd15, %r56, 4;
	add.s64 	%rd6, %rd1, %rd15;
	not.pred 	%p56, %p55;
	@%p56 bra 	$L__BB0_26;
	ld.global.f32 	%f55, [%rd5];
	ld.global.f32 	%f56, [%rd6];
	fma.rn.f32 	%f79, %f55, %f56, %f79;
$L__BB0_26:
	add.s32 	%r57, %r27, 1;
	setp.gt.s32 	%p57, %r57, -1;
	setp.lt.s32 	%p58, %r57, %r35;
	and.pred  	%p59, %p57, %p58;
	and.pred  	%p60, %p1, %p59;
	not.pred 	%p61, %p60;
	@%p61 bra 	$L__BB0_28;
	ld.global.f32 	%f57, [%rd5+4];
	ld.global.f32 	%f58, [%rd6+4];
	fma.rn.f32 	%f79, %f57, %f58, %f79;
$L__BB0_28:
	add.s32 	%r58, %r27, 2;
	setp.gt.s32 	%p62, %r58, -1;
	setp.lt.s32 	%p63, %r58, %r35;
	and.pred  	%p64, %p62, %p63;
	and.pred  	%p65, %p1, %p64;
	not.pred 	%p66, %p65;
	@%p66 bra 	$L__BB0_30;
	ld.global.f32 	%f59, [%rd5+8];
	ld.global.f32 	%f60, [%rd6+8];
	fma.rn.f32 	%f79, %f59, %f60, %f79;
$L__BB0_30:
	add.s32 	%r59, %r27, 3;
	setp.gt.s32 	%p67, %r59, -1;
	setp.lt.s32 	%p68, %r59, %r35;
	and.pred  	%p69, %p67, %p68;
	and.pred  	%p70, %p1, %p69;
	not.pred 	%p71, %p70;
	@%p71 bra 	$L__BB0_32;
	ld.global.f32 	%f61, [%rd5+12];
	ld.global.f32 	%f62, [%rd6+12];
	fma.rn.f32 	%f79, %f61, %f62, %f79;
$L__BB0_32:
	add.s32 	%r73, %r73, 4;
$L__BB0_33:
	setp.eq.s32 	%p72, %r5, 0;
	@%p72 bra 	$L__BB0_39;
	add.s32 	%r30, %r73, %r2;
	setp.gt.s32 	%p73, %r30, -1;
	setp.lt.s32 	%p74, %r30, %r35;
	and.pred  	%p75, %p73, %p74;
	and.pred  	%p77, %p1, %p75;
	add.s32 	%r60, %r30, %r9;
	mul.wide.s32 	%rd16, %r60, 4;
	add.s64 	%rd7, %rd2, %rd16;
	add.s32 	%r61, %r12, %r73;
	mul.wide.s32 	%rd17, %r61, 4;
	add.s64 	%rd8, %rd1, %rd17;
	not.pred 	%p78, %p77;
	@%p78 bra 	$L__BB0_36;
	ld.global.f32 	%f63, [%rd7];
	ld.global.f32 	%f64, [%rd8];
	fma.rn.f32 	%f79, %f63, %f64, %f79;
$L__BB0_36:
	add.s32 	%r62, %r30, 1;
	setp.gt.s32 	%p79, %r62, -1;
	setp.lt.s32 	%p80, %r62, %r35;
	and.pred  	%p81, %p79, %p80;
	and.pred  	%p82, %p1, %p81;
	not.pred 	%p83, %p82;
	@%p83 bra 	$L__BB0_38;
	ld.global.f32 	%f65, [%rd7+4];
	ld.global.f32 	%f66, [%rd8+4];
	fma.rn.f32 	%f79, %f65, %f66, %f79;
$L__BB0_38:
	add.s32 	%r73, %r73, 2;
$L__BB0_39:
	add.s32 	%r33, %r73, %r2;
	setp.gt.s32 	%p84, %r33, -1;
	setp.lt.s32 	%p85, %r33, %r35;
	and.pred  	%p86, %p84, %p85;
	and.pred  	%p88, %p1, %p86;
	not.pred 	%p89, %p88;
	@%p89 bra 	$L__BB0_41;
	add.s32 	%r63, %r33, %r9;
	mul.wide.s32 	%rd18, %r63, 4;
	add.s64 	%rd19, %rd2, %rd18;
	ld.global.f32 	%f67, [%rd19];
	add.s32 	%r64, %r12, %r73;
	mul.wide.s32 	%rd20, %r64, 4;
	add.s64 	%rd21, %rd1, %rd20;
	ld.global.f32 	%f68, [%rd21];
	fma.rn.f32 	%f79, %f67, %f68, %f79;
$L__BB0_41:
	add.s32 	%r34, %r66, 1;
	setp.ne.s32 	%p90, %r66, %r37;
	mov.u32 	%r66, %r34;
	@%p90 bra 	$L__BB0_3;
$L__BB0_42:
	ld.param.u64 	%rd25, [_Z13convolution2DPKfS0_Pfiii_param_2];
	mad.lo.s32 	%r65, %r35, %r1, %r2;
	cvta.to.global.u64 	%rd22, %rd25;
	mul.wide.s32 	%rd23, %r65, 4;
	add.s64 	%rd24, %rd22, %rd23;
	st.global.f32 	[%rd24], %f79;
$L__BB0_43:
	ret;

}


// ===== COMPILED SASS (sm_100) =====

	.target	sm_100

	.elftype	@"ET_EXEC"


//--------------------- .note.nv.tkinfo           --------------------------
	.section	.note.nv.tkinfo,"",@"SHT_NOTE"
	.sectionflags	@"SHF_NOTE_NV_TKINFO"
	.tkinfo
        /*0018*/ 	.word	0x00000002
        /*0030*/ 	.string	""
        /*0030*/ 	.string	"ptxas"
        /*0030*/ 	.string	"Cuda compilation tools, release 13.0, V13.0.88"
        /*0030*/ 	.string	"Build cuda_13.0.r13.0/compiler.36424714_0"
        /*0030*/ 	.string	"-arch sm_100 -m 64 "



//--------------------- .note.nv.cuinfo           --------------------------
	.section	.note.nv.cuinfo,"",@"SHT_NOTE"
	.sectionflags	@"SHF_NOTE_NV_CUINFO"
        /*0018*/ 	.short	0x0002
        /*001a*/ 	.short	0x0064
        /*001c*/ 	.short	0x0082
	.zero		2


//--------------------- .nv.info                  --------------------------
	.section	.nv.info,"",@"SHT_CUDA_INFO"
	.align	4


	//----- nvinfo : EIATTR_REGCOUNT
	.align		4
        /*0000*/ 	.byte	0x04, 0x2f
        /*0002*/ 	.short	(.L_1 - .L_0)
	.align		4
.L_0:
        /*0004*/ 	.word	index@(_Z13convolution2DPKfS0_Pfiii)
        /*0008*/ 	.word	0x0000001c


	//----- nvinfo : EIATTR_FRAME_SIZE
	.align		4
.L_1:
        /*000c*/ 	.byte	0x04, 0x11
        /*000e*/ 	.short	(.L_3 - .L_2)
	.align		4
.L_2:
        /*0010*/ 	.word	index@(_Z13convolution2DPKfS0_Pfiii)
        /*0014*/ 	.word	0x00000000


	//----- nvinfo : EIATTR_MIN_STACK_SIZE
	.align		4
.L_3:
        /*0018*/ 	.byte	0x04, 0x12
        /*001a*/ 	.short	(.L_5 - .L_4)
	.align		4
.L_4:
        /*001c*/ 	.word	index@(_Z13convolution2DPKfS0_Pfiii)
        /*0020*/ 	.word	0x00000000
.L_5:


//--------------------- .nv.compat                --------------------------
	.section	.nv.compat,"",@"SHT_CUDA_COMPAT_INFO"
	.align	4
        /*0000*/ 	.byte	0x02, 0x09, 0x00, 0x00, 0x02, 0x02, 0x01, 0x00, 0x02, 0x05, 0x05, 0x00, 0x03, 0x07, 0x01, 0x01
        /*0010*/ 	.byte	0x02, 0x03, 0x00, 0x00, 0x02, 0x06, 0x01, 0x00, 0x04, 0x0b, 0x08, 0x00, 0x09, 0x00, 0x00, 0x00
        /*0020*/ 	.byte	0x00, 0x00, 0x00, 0x00


//--------------------- .nv.info._Z13convolution2DPKfS0_Pfiii --------------------------
	.section	.nv.info._Z13convolution2DPKfS0_Pfiii,"",@"SHT_CUDA_INFO"
	.sectionflags	@""
	.align	4


	//----- nvinfo : EIATTR_CUDA_API_VERSION
	.align		4
        /*0000*/ 	.byte	0x04, 0x37
        /*0002*/ 	.short	(.L_7 - .L_6)
.L_6:
        /*0004*/ 	.word	0x00000082


	//----- nvinfo : EIATTR_KPARAM_INFO
	.align		4
.L_7:
        /*0008*/ 	.byte	0x04, 0x17
        /*000a*/ 	.short	(.L_9 - .L_8)
.L_8:
        /*000c*/ 	.word	0x00000000
        /*0010*/ 	.short	0x0005
        /*0012*/ 	.short	0x0020
        /*0014*/ 	.byte	0x00, 0xf0, 0x11, 0x00


	//----- nvinfo : EIATTR_KPARAM_INFO
	.align		4
.L_9:
        /*0018*/ 	.byte	0x04, 0x17
        /*001a*/ 	.short	(.L_11 - .L_10)
.L_10:
        /*001c*/ 	.word	0x00000000
        /*0020*/ 	.short	0x0004
        /*0022*/ 	.short	0x001c
        /*0024*/ 	.byte	0x00, 0xf0, 0x11, 0x00


	//----- nvinfo : EIATTR_KPARAM_INFO
	.align		4
.L_11:
        /*0028*/ 	.byte	0x04, 0x17
        /*002a*/ 	.short	(.L_13 - .L_12)
.L_12:
        /*002c*/ 	.word	0x00000000
        /*0030*/ 	.short	0x0003
        /*0032*/ 	.short	0x0018
        /*0034*/ 	.byte	0x00, 0xf0, 0x11, 0x00


	//----- nvinfo : EIATTR_KPARAM_INFO
	.align		4
.L_13:
        /*0038*/ 	.byte	0x04, 0x17
        /*003a*/ 	.short	(.L_15 - .L_14)
.L_14:
        /*003c*/ 	.word	0x00000000
        /*0040*/ 	.short	0x0002
        /*0042*/ 	.short	0x0010
        /*0044*/ 	.byte	0x00, 0xf5, 0x21, 0x00


	//----- nvinfo : EIATTR_KPARAM_INFO
	.align		4
.L_15:
        /*0048*/ 	.byte	0x04, 0x17
        /*004a*/ 	.short	(.L_17 - .L_16)
.L_16:
        /*004c*/ 	.word	0x00000000
        /*0050*/ 	.short	0x0001
        /*0052*/ 	.short	0x0008
        /*0054*/ 	.byte	0x00, 0xf5, 0x21, 0x00


	//----- nvinfo : EIATTR_KPARAM_INFO
	.align		4
.L_17:
        /*0058*/ 	.byte	0x04, 0x17
        /*005a*/ 	.short	(.L_19 - .L_18)
.L_18:
        /*005c*/ 	.word	0x00000000
        /*0060*/ 	.short	0x0000
        /*0062*/ 	.short	0x0000
        /*0064*/ 	.byte	0x00, 0xf5, 0x21, 0x00


	//----- nvinfo : EIATTR_SPARSE_MMA_MASK
	.align		4
.L_19:
        /*0068*/ 	.byte	0x03, 0x50
        /*006a*/ 	.short	0x0000


	//----- nvinfo : EIATTR_MAXREG_COUNT
	.align		4
        /*006c*/ 	.byte	0x03, 0x1b
        /*006e*/ 	.short	0x00ff


	//----- nvinfo : EIATTR_MERCURY_ISA_VERSION
	.align		4
        /*0070*/ 	.byte	0x03, 0x5f
        /*0072*/ 	.short	0x0101


	//----- nvinfo : EIATTR_VRC_CTA_INIT_COUNT
	.align		4
        /*0074*/ 	.byte	0x02, 0x4a
	.zero		1
	.zero		1


	//----- nvinfo : EIATTR_EXIT_INSTR_OFFSETS
	.align		4
        /*0078*/ 	.byte	0x04, 0x1c
        /*007a*/ 	.short	(.L_21 - .L_20)


	//   ....[0]....
.L_20:
        /*007c*/ 	.word	0x000000c0


	//   ....[1]....
        /*0080*/ 	.word	0x00000c80


	//----- nvinfo : EIATTR_CRS_STACK_SIZE
	.align		4
.L_21:
        /*0084*/ 	.byte	0x04, 0x1e
        /*0086*/ 	.short	(.L_23 - .L_22)
.L_22:
        /*0088*/ 	.word	0x00000000


	//----- nvinfo : EIATTR_CBANK_PARAM_SIZE
	.align		4
.L_23:
        /*008c*/ 	.byte	0x03, 0x19
        /*008e*/ 	.short	0x0024


	//----- nvinfo : EIATTR_PARAM_CBANK
	.align		4
        /*0090*/ 	.byte	0x04, 0x0a
        /*0092*/ 	.short	(.L_25 - .L_24)
	.align		4
.L_24:
        /*0094*/ 	.word	index@(.nv.constant0._Z13convolution2DPKfS0_Pfiii)
        /*0098*/ 	.short	0x0380
        /*009a*/ 	.short	0x0024


	//----- nvinfo : EIATTR_SW_WAR
	.align		4
.L_25:
        /*009c*/ 	.byte	0x04, 0x36
        /*009e*/ 	.short	(.L_27 - .L_26)
.L_26:
        /*00a0*/ 	.word	0x00000008
.L_27:


//--------------------- .nv.callgraph             --------------------------
	.section	.nv.callgraph,"",@"SHT_CUDA_CALLGRAPH"
	.align	4
	.sectionentsize	8
	.align		4
        /*0000*/ 	.word	0x00000000
	.align		4
        /*0004*/ 	.word	0xffffffff
	.align		4
        /*0008*/ 	.word	0x00000000
	.align		4
        /*000c*/ 	.word	0xfffffffe
	.align		4
        /*0010*/ 	.word	0x00000000
	.align		4
        /*0014*/ 	.word	0xfffffffd
	.align		4
        /*0018*/ 	.word	0x00000000
	.align		4
        /*001c*/ 	.word	0xfffffffc


//--------------------- .text._Z13convolution2DPKfS0_Pfiii --------------------------
	.section	.text._Z13convolution2DPKfS0_Pfiii,"ax",@progbits
	.align	128
        .global         _Z13convolution2DPKfS0_Pfiii
        .type           _Z13convolution2DPKfS0_Pfiii,@function
        .size           _Z13convolution2DPKfS0_Pfiii,(.L_x_9 - _Z13convolution2DPKfS0_Pfiii)
        .other          _Z13convolution2DPKfS0_Pfiii,@"STO_CUDA_ENTRY STV_DEFAULT"
_Z13convolution2DPKfS0_Pfiii:
.text._Z13convolution2DPKfS0_Pfiii:
[----:B------:R-:W-:Y:S01]  /*0000*/  LDC R1, c[0x0][0x37c] ;  /* 0x0000df00ff017b82 */ /* 0x000fe20000000800 */
[----:B------:R-:W0:Y:S07]  /*0010*/  S2R R3, SR_TID.Y ;  /* 0x0000000000037919 */ /* 0x000e2e0000002200 */
[----:B------:R-:W0:Y:S01]  /*0020*/  S2UR UR4, SR_CTAID.Y ;  /* 0x00000000000479c3 */ /* 0x000e220000002600 */
[----:B------:R-:W1:Y:S01]  /*0030*/  LDCU.64 UR6, c[0x0][0x398] ;  /* 0x00007300ff0677ac */ /* 0x000e620008000a00 */
[----:B------:R-:W2:Y:S06]  /*0040*/  S2R R5, SR_TID.X ;  /* 0x0000000000057919 */ /* 0x000eac0000002100 */
[----:B------:R-:W0:Y:S08]  /*0050*/  LDC R2, c[0x0][0x364] ;  /* 0x0000d900ff027b82 */ /* 0x000e300000000800 */
[----:B------:R-:W2:Y:S08]  /*0060*/  S2UR UR5, SR_CTAID.X ;  /* 0x00000000000579c3 */ /* 0x000eb00000002500 */
[----:B------:R-:W2:Y:S01]  /*0070*/  LDC R0, c[0x0][0x360] ;  /* 0x0000d800ff007b82 */ /* 0x000ea20000000800 */
[----:B0-----:R-:W-:-:S05]  /*0080*/  IMAD R2, R2, UR4, R3 ;  /* 0x0000000402027c24 */ /* 0x001fca000f8e0203 */
[----:B-1----:R-:W-:Y:S01]  /*0090*/  ISETP.GE.AND P0, PT, R2, UR7, PT ;  /* 0x0000000702007c0c */ /* 0x002fe2000bf06270 */
[----:B--2---:R-:W-:-:S05]  /*00a0*/  IMAD R3, R0, UR5, R5 ;  /* 0x0000000500037c24 */ /* 0x004fca000f8e0205 */
[----:B------:R-:W-:-:S13]  /*00b0*/  ISETP.GE.OR P0, PT, R3, UR6, P0 ;  /* 0x0000000603007c0c */ /* 0x000fda0008706670 */
[----:B------:R-:W-:Y:S05]  /*00c0*/  @P0 EXIT ;  /* 0x000000000000094d */ /* 0x000fea0003800000 */
[----:B------:R-:W0:Y:S01]  /*00d0*/  LDCU UR4, c[0x0][0x3a0] ;  /* 0x00007400ff0477ac */ /* 0x000e220008000800 */
[----:B------:R-:W-:Y:S01]  /*00e0*/  IMAD.MOV.U32 R0, RZ, RZ, RZ ;  /* 0x000000ffff007224 */ /* 0x000fe200078e00ff */
[----:B------:R-:W1:Y:S01]  /*00f0*/  LDCU.64 UR10, c[0x0][0x358] ;  /* 0x00006b00ff0a77ac */ /* 0x000e620008000a00 */
[----:B0-----:R-:W-:-:S09]  /*0100*/  UISETP.GE.AND UP0, UPT, UR4, URZ, UPT ;  /* 0x000000ff0400728c */ /* 0x001fd2000bf06270 */
[----:B-1----:R-:W-:Y:S05]  /*0110*/  BRA.U !UP0, `(.L_x_0) ;  /* 0x0000000908c87547 */ /* 0x002fea000b800000 */
[----:B------:R-:W-:Y:S01]  /*0120*/  UIADD3 UR8, UPT, UPT, -UR4, URZ, URZ ;  /* 0x000000ff04087290 */ /* 0x000fe2000fffe1ff */
[----:B------:R-:W-:Y:S01]  /*0130*/  IMAD.MOV.U32 R0, RZ, RZ, RZ ;  /* 0x000000ffff007224 */ /* 0x000fe200078e00ff */
[----:B------:R-:W-:Y:S02]  /*0140*/  UIADD3 UR9, UPT, UPT, -UR4, 0x3, URZ ;  /* 0x0000000304097890 */ /* 0x000fe4000fffe1ff */
[----:B------:R-:W-:Y:S01]  /*0150*/  VIADD R4, R3, -UR4 ;  /* 0x8000000403047c36 */ /* 0x000fe20008000000 */
[----:B------:R-:W-:-:S03]  /*0160*/  USHF.L.U32 UR12, UR4, 0x1, URZ ;  /* 0x00000001040c7899 */ /* 0x000fc600080006ff */
[----:B------:R-:W-:-:S09]  /*0170*/  UMOV UR4, UR8 ;  /* 0x0000000800047c82 */ /* 0x000fd20008000000 */
.L_x_7:
[----:B------:R-:W0:Y:S01]  /*0180*/  LDCU UR14, c[0x0][0x3a0] ;  /* 0x00007400ff0e77ac */ /* 0x000e220008000800 */
[----:B------:R-:W-:Y:S01]  /*0190*/  VIADD R5, R2, UR4 ;  /* 0x0000000402057c36 */ /* 0x000fe20008000000 */
[----:B------:R-:W-:Y:S01]  /*01a0*/  MOV R6, UR8 ;  /* 0x0000000800067c02 */ /* 0x000fe20008000f00 */
[----:B------:R-:W1:Y:S01]  /*01b0*/  LDCU UR6, c[0x0][0x39c] ;  /* 0x00007380ff0677ac */ /* 0x000e620008000800 */
[----:B------:R-:W-:Y:S01]  /*01c0*/  UISETP.GE.U32.AND UP1, UPT, UR12, 0x7, UPT ;  /* 0x000000070c00788c */ /* 0x000fe2000bf26070 */
[----:B------:R-:W-:Y:S01]  /*01d0*/  UMOV UR7, UR4 ;  /* 0x0000000400077c82 */ /* 0x000fe20008000000 */
[----:B0-----:R-:W-:Y:S02]  /*01e0*/  UIADD3 UR5, UPT, UPT, UR4, UR14, URZ ;  /* 0x0000000e04057290 */ /* 0x001fe4000fffe0ff */
[----:B------:R-:W-:Y:S01]  /*01f0*/  UIADD3 UR4, UPT, UPT, UR4, 0x1, URZ ;  /* 0x0000000104047890 */ /* 0x000fe2000fffe0ff */
[----:B-1----:R-:W-:Y:S01]  /*0200*/  ISETP.GE.AND P0, PT, R5, UR6, PT ;  /* 0x0000000605007c0c */ /* 0x002fe2000bf06270 */
[----:B------:R-:W-:-:S02]  /*0210*/  UIMAD UR6, UR5, UR12, UR5 ;  /* 0x0000000c050672a4 */ /* 0x000fc4000f8e0205 */
[----:B------:R-:W-:Y:S01]  /*0220*/  UISETP.NE.AND UP0, UPT, UR7, UR14, UPT ;  /* 0x0000000e0700728c */ /* 0x000fe2000bf05270 */
[----:B------:R-:W-:Y:S01]  /*0230*/  ISETP.GT.AND P0, PT, R5, -0x1, !P0 ;  /* 0xffffffff0500780c */ /* 0x000fe20004704270 */
[----:B------:R-:W-:Y:S01]  /*0240*/  UIADD3 UR13, UPT, UPT, UR6, UR14, URZ ;  /* 0x0000000e060d7290 */ /* 0x000fe2000fffe0ff */
[----:B------:R-:W-:Y:S11]  /*0250*/  BRA.U !UP1, `(.L_x_1) ;  /* 0x0000000509307547 */ /* 0x000ff6000b800000 */
[----:B------:R-:W0:Y:S01]  /*0260*/  LDCU UR7, c[0x0][0x398] ;  /* 0x00007300ff0777ac */ /* 0x000e220008000800 */
[----:B------:R-:W-:Y:S02]  /*0270*/  IMAD.U32 R10, RZ, RZ, UR6 ;  /* 0x00000006ff0a7e24 */ /* 0x000fe4000f8e00ff */
[----:B------:R-:W-:Y:S01]  /*0280*/  IMAD.MOV.U32 R12, RZ, RZ, R4 ;  /* 0x000000ffff0c7224 */ /* 0x000fe200078e0004 */
[----:B------:R-:W-:Y:S01]  /*0290*/  UIADD3 UR5, UPT, UPT, UR12, 0x1, URZ ;  /* 0x000000010c057890 */ /* 0x000fe2000fffe0ff */
[----:B------:R-:W-:Y:S01]  /*02a0*/  IMAD.U32 R13, RZ, RZ, UR9 ;  /* 0x00000009ff0d7e24 */ /* 0x000fe2000f8e00ff */
[----:B------:R-:W1:Y:S02]  /*02b0*/  LDCU UR14, c[0x0][0x398] ;  /* 0x00007300ff0e77ac */ /* 0x000e640008000800 */
[----:B------:R-:W-:-:S04]  /*02c0*/  ULOP3.LUT UR5, UR5, 0xfffffff8, URZ, 0xc0, !UPT ;  /* 0xfffffff805057892 */ /* 0x000fc8000f8ec0ff */
[----:B------:R-:W-:Y:S01]  /*02d0*/  UIADD3 UR5, UPT, UPT, -UR5, URZ, URZ ;  /* 0x000000ff05057290 */ /* 0x000fe2000fffe1ff */
[----:B0-----:R-:W-:-:S11]  /*02e0*/  IMAD R11, R5, UR7, R4 ;  /* 0x00000007050b7c24 */ /* 0x001fd6000f8e0204 */
.L_x_2:
[----:B------:R-:W0:Y:S01]  /*02f0*/  LDC.64 R6, c[0x0][0x380] ;  /* 0x0000e000ff067b82 */ /* 0x000e220000000a00 */
[C---:B-1----:R-:W-:Y:S02]  /*0300*/  ISETP.GE.AND P3, PT, R12.reuse, UR14, PT ;  /* 0x0000000e0c007c0c */ /* 0x042fe4000bf66270 */
[C---:B------:R-:W-:Y:S02]  /*0310*/  IADD3 R14, PT, PT, R12.reuse, 0x1, RZ ;  /* 0x000000010c0e7810 */ /* 0x040fe40007ffe0ff */
[----:B------:R-:W-:Y:S02]  /*0320*/  ISETP.GT.AND P3, PT, R12, -0x1, !P3 ;  /* 0xffffffff0c00780c */ /* 0x000fe40005f64270 */
[C---:B------:R-:W-:Y:S01]  /*0330*/  ISETP.GE.AND P2, PT, R14.reuse, UR14, PT ;  /* 0x0000000e0e007c0c */ /* 0x040fe2000bf46270 */
[----:B------:R-:W1:Y:S01]  /*0340*/  LDC.64 R8, c[0x0][0x388] ;  /* 0x0000e200ff087b82 */ /* 0x000e620000000a00 */
[----:B------:R-:W-:Y:S02]  /*0350*/  PLOP3.LUT P3, PT, P0, P3, PT, 0x80, 0x8 ;  /* 0x000000000008781c */ /* 0x000fe40000767070 */
[----:B------:R-:W-:-:S04]  /*0360*/  ISETP.GT.AND P2, PT, R14, -0x1, !P2 ;  /* 0xffffffff0e00780c */ /* 0x000fc80005744270 */
[----:B------:R-:W-:Y:S01]  /*0370*/  PLOP3.LUT P2, PT, P0, P2, PT, 0x80, 0x8 ;  /* 0x000000000008781c */ /* 0x000fe20000745070 */
[----:B0-----:R-:W-:-:S06]  /*0380*/  IMAD.WIDE R6, R11, 0x4, R6 ;  /* 0x000000040b067825 */ /* 0x001fcc00078e0206 */
[----:B------:R-:W2:Y:S01]  /*0390*/  @P3 LDG.E R15, desc[UR10][R6.64] ;  /* 0x0000000a060f3981 */ /* 0x000ea2000c1e1900 */
[----:B-1----:R-:W-:-:S05]  /*03a0*/  IMAD.WIDE R8, R10, 0x4, R8 ;  /* 0x000000040a087825 */ /* 0x002fca00078e0208 */
[----:B------:R-:W3:Y:S04]  /*03b0*/  @P2 LDG.E R17, desc[UR10][R6.64+0x4] ;  /* 0x0000040a06112981 */ /* 0x000ee8000c1e1900 */
[----:B------:R-:W2:Y:S04]  /*03c0*/  @P3 LDG.E R14, desc[UR10][R8.64] ;  /* 0x0000000a080e3981 */ /* 0x000ea8000c1e1900 */
[----:B------:R-:W3:Y:S01]  /*03d0*/  @P2 LDG.E R16, desc[UR10][R8.64+0x4] ;  /* 0x0000040a08102981 */ /* 0x000ee2000c1e1900 */
[C---:B------:R-:W-:Y:S02]  /*03e0*/  VIADD R18, R12.reuse, 0x2 ;  /* 0x000000020c127836 */ /* 0x040fe40000000000 */
[----:B------:R-:W-:-:S03]  /*03f0*/  VIADD R19, R12, 0x3 ;  /* 0x000000030c137836 */ /* 0x000fc60000000000 */
[----:B------:R-:W-:Y:S01]  /*0400*/  ISETP.GE.AND P1, PT, R18, UR14, PT ;  /* 0x0000000e12007c0c */ /* 0x000fe2000bf26270 */
[----:B------:R-:W-:Y:S01]  /*0410*/  VIADD R20, R12, 0x4 ;  /* 0x000000040c147836 */ /* 0x000fe20000000000 */
[C---:B------:R-:W-:Y:S02]  /*0420*/  ISETP.GE.AND P6, PT, R19.reuse, UR14, PT ;  /* 0x0000000e13007c0c */ /* 0x040fe4000bfc6270 */
[----:B------:R-:W-:Y:S02]  /*0430*/  ISETP.GT.AND P1, PT, R18, -0x1, !P1 ;  /* 0xffffffff1200780c */ /* 0x000fe40004f24270 */
[----:B------:R-:W-:Y:S02]  /*0440*/  IADD3 R18, PT, PT, R12, 0x5, RZ ;  /* 0x000000050c127810 */ /* 0x000fe40007ffe0ff */
[----:B------:R-:W-:Y:S02]  /*0450*/  ISETP.GE.AND P5, PT, R20, UR14, PT ;  /* 0x0000000e14007c0c */ /* 0x000fe4000bfa6270 */
[----:B------:R-:W-:-:S02]  /*0460*/  ISETP.GT.AND P6, PT, R19, -0x1, !P6 ;  /* 0xffffffff1300780c */ /* 0x000fc400077c4270 */
[----:B------:R-:W-:Y:S01]  /*0470*/  PLOP3.LUT P1, PT, P0, P1, PT, 0x80, 0x8 ;  /* 0x000000000008781c */ /* 0x000fe20000723070 */
[----:B------:R-:W-:Y:S01]  /*0480*/  VIADD R19, R12, 0x6 ;  /* 0x000000060c137836 */ /* 0x000fe20000000000 */
[----:B------:R-:W-:Y:S02]  /*0490*/  ISETP.GE.AND P4, PT, R18, UR14, PT ;  /* 0x0000000e12007c0c */ /* 0x000fe4000bf86270 */
[----:B------:R-:W-:Y:S02]  /*04a0*/  ISETP.GT.AND P5, PT, R20, -0x1, !P5 ;  /* 0xffffffff1400780c */ /* 0x000fe40006fa4270 */
[----:B------:R-:W-:Y:S01]  /*04b0*/  ISETP.GT.AND P4, PT, R18, -0x1, !P4 ;  /* 0xffffffff1200780c */ /* 0x000fe20006784270 */
[----:B------:R-:W-:Y:S01]  /*04c0*/  VIADD R18, R12, 0x7 ;  /* 0x000000070c127836 */ /* 0x000fe20000000000 */
[----:B------:R-:W-:Y:S02]  /*04d0*/  PLOP3.LUT P5, PT, P0, P5, PT, 0x80, 0x8 ;  /* 0x000000000008781c */ /* 0x000fe400007ab070 */
[----:B------:R-:W-:-:S13]  /*04e0*/  PLOP3.LUT P4, PT, P0, P4, PT, 0x80, 0x8 ;  /* 0x000000000008781c */ /* 0x000fda0000789070 */
[----:B------:R-:W4:Y:S04]  /*04f0*/  @P4 LDG.E R21, desc[UR10][R6.64+0x14] ;  /* 0x0000140a06154981 */ /* 0x000f28000c1e1900 */
[----:B------:R-:W4:Y:S01]  /*0500*/  @P4 LDG.E R20, desc[UR10][R8.64+0x14] ;  /* 0x0000140a08144981 */ /* 0x000f22000c1e1900 */
[----:B--2---:R-:W-:Y:S01]  /*0510*/  @P3 FFMA R0, R15, R14, R0 ;  /* 0x0000000e0f003223 */ /* 0x004fe20000000000 */
[----:B------:R-:W-:Y:S02]  /*0520*/  PLOP3.LUT P3, PT, P0, P6, PT, 0x80, 0x8 ;  /* 0x000000000008781c */ /* 0x000fe4000076d070 */
[----:B------:R-:W2:Y:S01]  /*0530*/  @P1 LDG.E R15, desc[UR10][R6.64+0x8] ;  /* 0x0000080a060f1981 */ /* 0x000ea2000c1e1900 */
[----:B------:R-:W-:Y:S01]  /*0540*/  ISETP.GE.AND P6, PT, R19, UR14, PT ;  /* 0x0000000e13007c0c */ /* 0x000fe2000bfc6270 */
[----:B---3--:R-:W-:Y:S01]  /*0550*/  @P2 FFMA R0, R17, R16, R0 ;  /* 0x0000001011002223 */ /* 0x008fe20000000000 */
[----:B------:R-:W-:Y:S01]  /*0560*/  ISETP.GE.AND P2, PT, R18, UR14, PT ;  /* 0x0000000e12007c0c */ /* 0x000fe2000bf46270 */
[----:B------:R-:W2:Y:S01]  /*0570*/  @P1 LDG.E R14, desc[UR10][R8.64+0x8] ;  /* 0x0000080a080e1981 */ /* 0x000ea2000c1e1900 */
[----:B------:R-:W-:-:S02]  /*0580*/  ISETP.GT.AND P6, PT, R19, -0x1, !P6 ;  /* 0xffffffff1300780c */ /* 0x000fc400077c4270 */
[----:B------:R-:W-:Y:S01]  /*0590*/  ISETP.GT.AND P2, PT, R18, -0x1, !P2 ;  /* 0xffffffff1200780c */ /* 0x000fe20005744270 */
[----:B------:R-:W3:Y:S01]  /*05a0*/  @P5 LDG.E R19, desc[UR10][R6.64+0x10] ;  /* 0x0000100a06135981 */ /* 0x000ee2000c1e1900 */
[----:B------:R-:W-:-:S03]  /*05b0*/  PLOP3.LUT P6, PT, P0, P6, PT, 0x80, 0x8 ;  /* 0x000000000008781c */ /* 0x000fc600007cd070 */
[----:B------:R-:W5:Y:S01]  /*05c0*/  @P3 LDG.E R17, desc[UR10][R6.64+0xc] ;  /* 0x00000c0a06113981 */ /* 0x000f62000c1e1900 */
[----:B------:R-:W-:-:S03]  /*05d0*/  PLOP3.LUT P2, PT, P0, P2, PT, 0x80, 0x8 ;  /* 0x000000000008781c */ /* 0x000fc60000745070 */
[----:B------:R-:W5:Y:S04]  /*05e0*/  @P3 LDG.E R16, desc[UR10][R8.64+0xc] ;  /* 0x00000c0a08103981 */ /* 0x000f68000c1e1900 */
[----:B------:R-:W3:Y:S04]  /*05f0*/  @P5 LDG.E R18, desc[UR10][R8.64+0x10] ;  /* 0x0000100a08125981 */ /* 0x000ee8000c1e1900 */
[----:B------:R-:W4:Y:S04]  /*0600*/  @P6 LDG.E R23, desc[UR10][R6.64+0x18] ;  /* 0x0000180a06176981 */ /* 0x000f28000c1e1900 */
[----:B------:R-:W4:Y:S04]  /*0610*/  @P6 LDG.E R22, desc[UR10][R8.64+0x18] ;  /* 0x0000180a08166981 */ /* 0x000f28000c1e1900 */
[----:B------:R-:W4:Y:S04]  /*0620*/  @P2 LDG.E R25, desc[UR10][R6.64+0x1c] ;  /* 0x00001c0a06192981 */ /* 0x000f28000c1e1900 */
[----:B------:R-:W4:Y:S01]  /*0630*/  @P2 LDG.E R24, desc[UR10][R8.64+0x1c] ;  /* 0x00001c0a08182981 */ /* 0x000f22000c1e1900 */
[----:B------:R-:W-:-:S04]  /*0640*/  UIADD3 UR5, UPT, UPT, UR5, 0x8, URZ ;  /* 0x0000000805057890 */ /* 0x000fc8000fffe0ff */
[----:B------:R-:W-:Y:S01]  /*0650*/  UISETP.NE.AND UP1, UPT, UR5, URZ, UPT ;  /* 0x000000ff0500728c */ /* 0x000fe2000bf25270 */
[----:B------:R-:W-:Y:S01]  /*0660*/  VIADD R13, R13, 0x8 ;  /* 0x000000080d0d7836 */ /* 0x000fe20000000000 */
[----:B------:R-:W-:Y:S01]  /*0670*/  IADD3 R12, PT, PT, R12, 0x8, RZ ;  /* 0x000000080c0c7810 */ /* 0x000fe20007ffe0ff */
[----:B------:R-:W-:Y:S02]  /*0680*/  VIADD R11, R11, 0x8 ;  /* 0x000000080b0b7836 */ /* 0x000fe40000000000 */
[----:B------:R-:W-:Y:S02]  /*0690*/  VIADD R10, R10, 0x8 ;  /* 0x000000080a0a7836 */ /* 0x000fe40000000000 */
[----:B--2---:R-:W-:-:S04]  /*06a0*/  @P1 FFMA R0, R15, R14, R0 ;  /* 0x0000000e0f001223 */ /* 0x004fc80000000000 */
[----:B-----5:R-:W-:-:S04]  /*06b0*/  @P3 FFMA R0, R17, R16, R0 ;  /* 0x0000001011003223 */ /* 0x020fc80000000000 */
[----:B---3--:R-:W-:-:S04]  /*06c0*/  @P5 FFMA R0, R19, R18, R0 ;  /* 0x0000001213005223 */ /* 0x008fc80000000000 */
[----:B----4-:R-:W-:-:S04]  /*06d0*/  @P4 FFMA R0, R21, R20, R0 ;  /* 0x0000001415004223 */ /* 0x010fc80000000000 */
[----:B------:R-:W-:-:S04]  /*06e0*/  @P6 FFMA R0, R23, R22, R0 ;  /* 0x0000001617006223 */ /* 0x000fc80000000000 */
[----:B------:R-:W-:Y:S01]  /*06f0*/  @P2 FFMA R0, R25, R24, R0 ;  /* 0x0000001819002223 */ /* 0x000fe20000000000 */
[----:B------:R-:W-:Y:S06]  /*0700*/  BRA.U UP1, `(.L_x_2) ;  /* 0xfffffff901f87547 */ /* 0x000fec000b83ffff */
[----:B------:R-:W-:-:S07]  /*0710*/  VIADD R6, R13, 0xfffffffd ;  /* 0xfffffffd0d067836 */ /* 0x000fce0000000000 */
.L_x_1:
[----:B------:R-:W0:Y:S01]  /*0720*/  LDCU UR7, c[0x0][0x3a0] ;  /* 0x00007400ff0777ac */ /* 0x000e220008000800 */
[----:B------:R-:W-:Y:S01]  /*0730*/  ULOP3.LUT UR5, UR12, 0x6, URZ, 0xc0, !UPT ;  /* 0x000000060c057892 */ /* 0x000fe2000f8ec0ff */
[----:B------:R-:W1:Y:S03]  /*0740*/  LDCU UR6, c[0x0][0x398] ;  /* 0x00007300ff0677ac */ /* 0x000e660008000800 */
[----:B------:R-:W-:Y:S02]  /*0750*/  UISETP.GE.U32.AND UP1, UPT, UR5, 0x3, UPT ;  /* 0x000000030500788c */ /* 0x000fe4000bf26070 */
[----:B0-----:R-:W-:-:S07]  /*0760*/  ULOP3.LUT UP2, URZ, UR7, 0x1, URZ, 0xc0, !UPT ;  /* 0x0000000107ff7892 */ /* 0x001fce000f84c0ff */
[----:B------:R-:W-:Y:S05]  /*0770*/  BRA.U !UP1, `(.L_x_3) ;  /* 0x0000000109907547 */ /* 0x000fea000b800000 */
[----:B------:R-:W0:Y:S01]  /*0780*/  LDCU UR5, c[0x0][0x398] ;  /* 0x00007300ff0577ac */ /* 0x000e220008000800 */
[----:B------:R-:W2:Y:S01]  /*0790*/  LDC.64 R8, c[0x0][0x380] ;  /* 0x0000e000ff087b82 */ /* 0x000ea20000000a00 */
[----:B------:R-:W-:-:S05]  /*07a0*/  IADD3 R12, PT, PT, R3, R6, RZ ;  /* 0x00000006030c7210 */ /* 0x000fca0007ffe0ff */
[C---:B------:R-:W-:Y:S02]  /*07b0*/  VIADD R7, R12.reuse, 0x1 ;  /* 0x000000010c077836 */ /* 0x040fe40000000000 */
[----:B------:R-:W3:Y:S01]  /*07c0*/  LDC.64 R10, c[0x0][0x388] ;  /* 0x0000e200ff0a7b82 */ /* 0x000ee20000000a00 */
[C---:B------:R-:W-:Y:S02]  /*07d0*/  VIADD R13, R12.reuse, 0x2 ;  /* 0x000000020c0d7836 */ /* 0x040fe40000000000 */
[C---:B------:R-:W-:Y:S01]  /*07e0*/  VIADD R14, R12.reuse, 0x3 ;  /* 0x000000030c0e7836 */ /* 0x040fe20000000000 */
[C---:B0-----:R-:W-:Y:S02]  /*07f0*/  ISETP.GE.AND P1, PT, R12.reuse, UR5, PT ;  /* 0x000000050c007c0c */ /* 0x041fe4000bf26270 */
[----:B------:R-:W-:Y:S02]  /*0800*/  ISETP.GE.AND P3, PT, R7, UR5, PT ;  /* 0x0000000507007c0c */ /* 0x000fe4000bf66270 */
[----:B------:R-:W-:-:S02]  /*0810*/  ISETP.GT.AND P1, PT, R12, -0x1, !P1 ;  /* 0xffffffff0c00780c */ /* 0x000fc40004f24270 */
[----:B------:R-:W-:Y:S02]  /*0820*/  ISETP.GE.AND P2, PT, R13, UR5, PT ;  /* 0x000000050d007c0c */ /* 0x000fe4000bf46270 */
[----:B------:R-:W-:Y:S01]  /*0830*/  ISETP.GT.AND P3, PT, R7, -0x1, !P3 ;  /* 0xffffffff0700780c */ /* 0x000fe20005f64270 */
[----:B------:R-:W-:Y:S01]  /*0840*/  IMAD R7, R5, UR5, R12 ;  /* 0x0000000505077c24 */ /* 0x000fe2000f8e020c */
[----:B------:R-:W-:Y:S02]  /*0850*/  PLOP3.LUT P1, PT, P0, P1, PT, 0x80, 0x8 ;  /* 0x000000000008781c */ /* 0x000fe40000723070 */
[----:B------:R-:W-:Y:S01]  /*0860*/  ISETP.GT.AND P2, PT, R13, -0x1, !P2 ;  /* 0xffffffff0d00780c */ /* 0x000fe20005744270 */
[----:B--2---:R-:W-:Y:S01]  /*0870*/  IMAD.WIDE R8, R7, 0x4, R8 ;  /* 0x0000000407087825 */ /* 0x004fe200078e0208 */
[----:B------:R-:W-:Y:S02]  /*0880*/  IADD3 R13, PT, PT, R6, UR13, RZ ;  /* 0x0000000d060d7c10 */ /* 0x000fe4000fffe0ff */
[----:B------:R-:W-:-:S02]  /*0890*/  ISETP.GE.AND P4, PT, R14, UR5, PT ;  /* 0x000000050e007c0c */ /* 0x000fc4000bf86270 */
[----:B------:R-:W-:Y:S01]  /*08a0*/  PLOP3.LUT P3, PT, P0, P3, PT, 0x80, 0x8 ;  /* 0x000000000008781c */ /* 0x000fe20000767070 */
[----:B---3--:R-:W-:Y:S01]  /*08b0*/  IMAD.WIDE R10, R13, 0x4, R10 ;  /* 0x000000040d0a7825 */ /* 0x008fe200078e020a */
[----:B------:R-:W-:Y:S02]  /*08c0*/  ISETP.GT.AND P4, PT, R14, -0x1, !P4 ;  /* 0xffffffff0e00780c */ /* 0x000fe40006784270 */
[----:B------:R-:W-:Y:S01]  /*08d0*/  PLOP3.LUT P2, PT, P0, P2, PT, 0x80, 0x8 ;  /* 0x000000000008781c */ /* 0x000fe20000745070 */
[----:B------:R-:W2:Y:S01]  /*08e0*/  @P1 LDG.E R7, desc[UR10][R8.64] ;  /* 0x0000000a08071981 */ /* 0x000ea2000c1e1900 */
[----:B------:R-:W-:-:S03]  /*08f0*/  PLOP3.LUT P4, PT, P0, P4, PT, 0x80, 0x8 ;  /* 0x000000000008781c */ /* 0x000fc60000789070 */
[----:B------:R-:W2:Y:S04]  /*0900*/  @P1 LDG.E R12, desc[UR10][R10.64] ;  /* 0x0000000a0a0c1981 */ /* 0x000ea8000c1e1900 */
[----:B------:R-:W3:Y:S04]  /*0910*/  @P3 LDG.E R13, desc[UR10][R8.64+0x4] ;  /* 0x0000040a080d3981 */ /* 0x000ee8000c1e1900 */
[----:B------:R-:W3:Y:S04]  /*0920*/  @P3 LDG.E R14, desc[UR10][R10.64+0x4] ;  /* 0x0000040a0a0e3981 */ /* 0x000ee8000c1e1900 */
[----:B------:R-:W4:Y:S04]  /*0930*/  @P2 LDG.E R15, desc[UR10][R8.64+0x8] ;  /* 0x0000080a080f2981 */ /* 0x000f28000c1e1900 */
[----:B------:R-:W4:Y:S04]  /*0940*/  @P2 LDG.E R16, desc[UR10][R10.64+0x8] ;  /* 0x0000080a0a102981 */ /* 0x000f28000c1e1900 */
[----:B------:R-:W5:Y:S04]  /*0950*/  @P4 LDG.E R17, desc[UR10][R8.64+0xc] ;  /* 0x00000c0a08114981 */ /* 0x000f68000c1e1900 */
[----:B------:R-:W5:Y:S01]  /*0960*/  @P4 LDG.E R18, desc[UR10][R10.64+0xc] ;  /* 0x00000c0a0a124981 */ /* 0x000f62000c1e1900 */
[----:B------:R-:W-:-:S02]  /*0970*/  VIADD R6, R6, 0x4 ;  /* 0x0000000406067836 */ /* 0x000fc40000000000 */
[----:B--2---:R-:W-:-:S04]  /*0980*/  @P1 FFMA R0, R7, R12, R0 ;  /* 0x0000000c07001223 */ /* 0x004fc80000000000 */
[----:B---3--:R-:W-:-:S04]  /*0990*/  @P3 FFMA R0, R13, R14, R0 ;  /* 0x0000000e0d003223 */ /* 0x008fc80000000000 */
[----:B----4-:R-:W-:-:S04]  /*09a0*/  @P2 FFMA R0, R15, R16, R0 ;  /* 0x000000100f002223 */ /* 0x010fc80000000000 */
[----:B-----5:R-:W-:-:S07]  /*09b0*/  @P4 FFMA R0, R17, R18, R0 ;  /* 0x0000001211004223 */ /* 0x020fce0000000000 */
.L_x_3:
[----:B------:R-:W-:Y:S05]  /*09c0*/  BRA.U !UP2, `(.L_x_4) ;  /* 0x000000010a587547 */ /* 0x000fea000b800000 */
[----:B------:R-:W0:Y:S01]  /*09d0*/  LDCU UR5, c[0x0][0x398] ;  /* 0x00007300ff0577ac */ /* 0x000e220008000800 */
[----:B------:R-:W2:Y:S01]  /*09e0*/  LDC.64 R8, c[0x0][0x380] ;  /* 0x0000e000ff087b82 */ /* 0x000ea20000000a00 */
[----:B------:R-:W-:Y:S02]  /*09f0*/  IMAD.IADD R12, R3, 0x1, R6 ;  /* 0x00000001030c7824 */ /* 0x000fe400078e0206 */
[----:B------:R-:W-:-:S03]  /*0a00*/  VIADD R13, R6, UR13 ;  /* 0x0000000d060d7c36 */ /* 0x000fc60008000000 */
[C---:B------:R-:W-:Y:S02]  /*0a10*/  IADD3 R7, PT, PT, R12.reuse, 0x1, RZ ;  /* 0x000000010c077810 */ /* 0x040fe40007ffe0ff */
[----:B------:R-:W3:Y:S01]  /*0a20*/  LDC.64 R10, c[0x0][0x388] ;  /* 0x0000e200ff0a7b82 */ /* 0x000ee20000000a00 */
[C---:B0-----:R-:W-:Y:S02]  /*0a30*/  ISETP.GE.AND P1, PT, R12.reuse, UR5, PT ;  /* 0x000000050c007c0c */ /* 0x041fe4000bf26270 */
[C---:B------:R-:W-:Y:S02]  /*0a40*/  ISETP.GE.AND P2, PT, R7.reuse, UR5, PT ;  /* 0x0000000507007c0c */ /* 0x040fe4000bf46270 */
[----:B------:R-:W-:Y:S02]  /*0a50*/  ISETP.GT.AND P1, PT, R12, -0x1, !P1 ;  /* 0xffffffff0c00780c */ /* 0x000fe40004f24270 */
[----:B------:R-:W-:Y:S01]  /*0a60*/  ISETP.GT.AND P2, PT, R7, -0x1, !P2 ;  /* 0xffffffff0700780c */ /* 0x000fe20005744270 */
[----:B------:R-:W-:Y:S01]  /*0a70*/  IMAD R7, R5, UR5, R12 ;  /* 0x0000000505077c24 */ /* 0x000fe2000f8e020c */
[----:B------:R-:W-:-:S02]  /*0a80*/  PLOP3.LUT P1, PT, P0, P1, PT, 0x80, 0x8 ;  /* 0x000000000008781c */ /* 0x000fc40000723070 */
[----:B------:R-:W-:Y:S01]  /*0a90*/  PLOP3.LUT P2, PT, P0, P2, PT, 0x80, 0x8 ;  /* 0x000000000008781c */ /* 0x000fe20000745070 */
[----:B--2---:R-:W-:-:S04]  /*0aa0*/  IMAD.WIDE R8, R7, 0x4, R8 ;  /* 0x0000000407087825 */ /* 0x004fc800078e0208 */
[----:B---3--:R-:W-:-:S06]  /*0ab0*/  IMAD.WIDE R10, R13, 0x4, R10 ;  /* 0x000000040d0a7825 */ /* 0x008fcc00078e020a */
[----:B------:R-:W2:Y:S04]  /*0ac0*/  @P1 LDG.E R7, desc[UR10][R8.64] ;  /* 0x0000000a08071981 */ /* 0x000ea8000c1e1900 */
[----:B------:R-:W2:Y:S04]  /*0ad0*/  @P1 LDG.E R12, desc[UR10][R10.64] ;  /* 0x0000000a0a0c1981 */ /* 0x000ea8000c1e1900 */
[----:B------:R-:W3:Y:S04]  /*0ae0*/  @P2 LDG.E R13, desc[UR10][R8.64+0x4] ;  /* 0x0000040a080d2981 */ /* 0x000ee8000c1e1900 */
[----:B------:R-:W3:Y:S01]  /*0af0*/  @P2 LDG.E R14, desc[UR10][R10.64+0x4] ;  /* 0x0000040a0a0e2981 */ /* 0x000ee2000c1e1900 */
[----:B------:R-:W-:-:S02]  /*0b00*/  VIADD R6, R6, 0x2 ;  /* 0x0000000206067836 */ /* 0x000fc40000000000 */
[----:B--2---:R-:W-:-:S04]  /*0b10*/  @P1 FFMA R0, R7, R12, R0 ;  /* 0x0000000c07001223 */ /* 0x004fc80000000000 */
[----:B---3--:R-:W-:-:S07]  /*0b20*/  @P2 FFMA R0, R13, R14, R0 ;  /* 0x0000000e0d002223 */ /* 0x008fce0000000000 */
.L_x_4:
[----:B------:R-:W-:Y:S01]  /*0b30*/  IADD3 R12, PT, PT, R3, R6, RZ ;  /* 0x00000006030c7210 */ /* 0x000fe20007ffe0ff */
[----:B------:R-:W-:Y:S03]  /*0b40*/  BSSY.RECONVERGENT B0, `(.L_x_5) ;  /* 0x000000e000007945 */ /* 0x000fe60003800200 */
[----:B-1----:R-:W-:-:S04]  /*0b50*/  ISETP.GE.AND P1, PT, R12, UR6, PT ;  /* 0x000000060c007c0c */ /* 0x002fc8000bf26270 */
[----:B------:R-:W-:-:S04]  /*0b60*/  ISETP.GT.AND P1, PT, R12, -0x1, !P1 ;  /* 0xffffffff0c00780c */ /* 0x000fc80004f24270 */
[----:B------:R-:W-:-:S13]  /*0b70*/  PLOP3.LUT P1, PT, P0, P1, PT, 0x80, 0x8 ;  /* 0x000000000008781c */ /* 0x000fda0000723070 */
[----:B------:R-:W-:Y:S05]  /*0b80*/  @!P1 BRA `(.L_x_6) ;  /* 0x0000000000249947 */ /* 0x000fea0003800000 */
[----:B------:R-:W0:Y:S01]  /*0b90*/  LDC.64 R8, c[0x0][0x380] ;  /* 0x0000e000ff087b82 */ /* 0x000e220000000a00 */
[----:B------:R-:W-:Y:S02]  /*0ba0*/  IMAD R7, R5, UR6, R12 ;  /* 0x0000000605077c24 */ /* 0x000fe4000f8e020c */
[----:B------:R-:W-:-:S05]  /*0bb0*/  VIADD R5, R6, UR13 ;  /* 0x0000000d06057c36 */ /* 0x000fca0008000000 */
[----:B------:R-:W1:Y:S01]  /*0bc0*/  LDC.64 R10, c[0x0][0x388] ;  /* 0x0000e200ff0a7b82 */ /* 0x000e620000000a00 */
[----:B0-----:R-:W-:-:S06]  /*0bd0*/  IMAD.WIDE R6, R7, 0x4, R8 ;  /* 0x0000000407067825 */ /* 0x001fcc00078e0208 */
[----:B------:R-:W2:Y:S01]  /*0be0*/  LDG.E R7, desc[UR10][R6.64] ;  /* 0x0000000a06077981 */ /* 0x000ea2000c1e1900 */
[----:B-1----:R-:W-:-:S06]  /*0bf0*/  IMAD.WIDE R8, R5, 0x4, R10 ;  /* 0x0000000405087825 */ /* 0x002fcc00078e020a */
[----:B------:R-:W2:Y:S02]  /*0c00*/  LDG.E R8, desc[UR10][R8.64] ;  /* 0x0000000a08087981 */ /* 0x000ea4000c1e1900 */
[----:B--2---:R-:W-:-:S07]  /*0c10*/  FFMA R0, R7, R8, R0 ;  /* 0x0000000807007223 */ /* 0x004fce0000000000 */
.L_x_6:
[----:B------:R-:W-:Y:S05]  /*0c20*/  BSYNC.RECONVERGENT B0 ;  /* 0x0000000000007941 */ /* 0x000fea0003800200 */
.L_x_5:
[----:B------:R-:W-:Y:S05]  /*0c30*/  BRA.U UP0, `(.L_x_7) ;  /* 0xfffffff500507547 */ /* 0x000fea000b83ffff */
.L_x_0:
[----:B------:R-:W0:Y:S01]  /*0c40*/  LDC.64 R4, c[0x0][0x390] ;  /* 0x0000e400ff047b82 */ /* 0x000e220000000a00 */
[----:B------:R-:W-:-:S04]  /*0c50*/  IMAD R3, R2, UR6, R3 ;  /* 0x0000000602037c24 */ /* 0x000fc8000f8e0203 */
[----:B0-----:R-:W-:-:S05]  /*0c60*/  IMAD.WIDE R2, R3, 0x4, R4 ;  /* 0x0000000403027825 */ /* 0x001fca00078e0204 */
[----:B------:R-:W-:Y:S01]  /*0c70*/  STG.E desc[UR10][R2.64], R0 ;  /* 0x0000000002007986 */ /* 0x000fe2000c10190a */
[----:B------:R-:W-:Y:S05]  /*0c80*/  EXIT ;  /* 0x000000000000794d */ /* 0x000fea0003800000 */
.L_x_8:
[----:B------:R-:W-:-:S00]  /*0c90*/  BRA `(.L_x_8) ;  /* 0xfffffffc00fc7947 */ /* 0x000fc0000383ffff */
[----:B------:R-:W-:-:S00]  /*0ca0*/  NOP ;  /* 0x0000000000007918 */ /* 0x000fc00000000000 */
        /* <DEDUP_REMOVED lines=13> */
.L_x_9:


//--------------------- .nv.shared.reserved.0     --------------------------
	.section	.nv.shared.reserved.0,"aw",@nobits
	.weak		__nv_reservedSMEM_offset_0_alias
	.size		__nv_reservedSMEM_offset_0_alias, 0, 64
	.other		__nv_reservedSMEM_offset_0_alias,@"STO_CUDA_RESERVED_SHARED STV_DEFAULT"
__nv_reservedSMEM_offset_0_alias:
	.zero		0
	.zero		64


//--------------------- .nv.constant0._Z13convolution2DPKfS0_Pfiii --------------------------
	.section	.nv.constant0._Z13convolution2DPKfS0_Pfiii,"a",@progbits
	.sectionflags	@""
	.align	4
.nv.constant0._Z13convolution2DPKfS0_Pfiii:
	.zero		932


//--------------------- SYMBOLS --------------------------

	.type		.nv.reservedSmem.offset0,@object
	.size		.nv.reservedSmem.offset0,0x4
